	.headerflags	@"EF_CUDA_TEXMODE_UNIFIED EF_CUDA_64BIT_ADDRESS EF_CUDA_ACCELERATORS EF_CUDA_SM90 EF_CUDA_VIRTUAL_SM(EF_CUDA_SM90)"
	.elftype	@"ET_EXEC"


//--------------------- .nv.info                  --------------------------
	.section	.nv.info,"",@"SHT_CUDA_INFO"
	.align	4


	//----- nvinfo : EIATTR_REGCOUNT
	.align		4
        /*0000*/ 	.byte	0x04, 0x2f
        /*0002*/ 	.short	(.L_1 - .L_0)
	.align		4
.L_0:
        /*0004*/ 	.word	index@(triton_poi_fused_clone_4)
        /*0008*/ 	.word	0x00000010


	//----- nvinfo : EIATTR_MIN_STACK_SIZE
	.align		4
.L_1:
        /*000c*/ 	.byte	0x04, 0x12
        /*000e*/ 	.short	(.L_3 - .L_2)
	.align		4
.L_2:
        /*0010*/ 	.word	index@(triton_poi_fused_clone_4)
        /*0014*/ 	.word	0x00000000


	//----- nvinfo : EIATTR_FRAME_SIZE
	.align		4
.L_3:
        /*0018*/ 	.byte	0x04, 0x11
        /*001a*/ 	.short	(.L_5 - .L_4)
	.align		4
.L_4:
        /*001c*/ 	.word	index@(triton_poi_fused_clone_4)
        /*0020*/ 	.word	0x00000000


	//----- nvinfo : EIATTR_MIN_STACK_SIZE
	.align		4
.L_5:
        /*0024*/ 	.byte	0x04, 0x12
        /*0026*/ 	.short	(.L_7 - .L_6)
	.align		4
.L_6:
        /*0028*/ 	.word	index@(triton_poi_fused_clone_4)
        /*002c*/ 	.word	0x00000000
.L_7:


//--------------------- .nv.info.triton_poi_fused_clone_4 --------------------------
	.section	.nv.info.triton_poi_fused_clone_4,"",@"SHT_CUDA_INFO"
	.sectionflags	@""
	.align	4


	//----- nvinfo : EIATTR_CUDA_API_VERSION
	.align		4
        /*0000*/ 	.byte	0x04, 0x37
        /*0002*/ 	.short	(.L_9 - .L_8)
.L_8:
        /*0004*/ 	.word	0x0000007c


	//----- nvinfo : EIATTR_KPARAM_INFO
	.align		4
.L_9:
        /*0008*/ 	.byte	0x04, 0x17
        /*000a*/ 	.short	(.L_11 - .L_10)
.L_10:
        /*000c*/ 	.word	0x00000000
        /*0010*/ 	.short	0x0004
        /*0012*/ 	.short	0x001c
        /*0014*/ 	.byte	0x00, 0xf0, 0x11, 0x00


	//----- nvinfo : EIATTR_KPARAM_INFO
	.align		4
.L_11:
        /*0018*/ 	.byte	0x04, 0x17
        /*001a*/ 	.short	(.L_13 - .L_12)
.L_12:
        /*001c*/ 	.word	0x00000000
        /*0020*/ 	.short	0x0003
        /*0022*/ 	.short	0x0018
        /*0024*/ 	.byte	0x00, 0xf0, 0x11, 0x00


	//----- nvinfo : EIATTR_KPARAM_INFO
	.align		4
.L_13:
        /*0028*/ 	.byte	0x04, 0x17
        /*002a*/ 	.short	(.L_15 - .L_14)
.L_14:
        /*002c*/ 	.word	0x00000000
        /*0030*/ 	.short	0x0002
        /*0032*/ 	.short	0x0010
        /*0034*/ 	.byte	0x00, 0xf4, 0x21, 0x00


	//----- nvinfo : EIATTR_KPARAM_INFO
	.align		4
.L_15:
        /*0038*/ 	.byte	0x04, 0x17
        /*003a*/ 	.short	(.L_17 - .L_16)
.L_16:
        /*003c*/ 	.word	0x00000000
        /*0040*/ 	.short	0x0001
        /*0042*/ 	.short	0x0008
        /*0044*/ 	.byte	0x00, 0xf4, 0x21, 0x00


	//----- nvinfo : EIATTR_KPARAM_INFO
	.align		4
.L_17:
        /*0048*/ 	.byte	0x04, 0x17
        /*004a*/ 	.short	(.L_19 - .L_18)
.L_18:
        /*004c*/ 	.word	0x00000000
        /*0050*/ 	.short	0x0000
        /*0052*/ 	.short	0x0000
        /*0054*/ 	.byte	0x00, 0xf4, 0x21, 0x00


	//----- nvinfo : EIATTR_SPARSE_MMA_MASK
	.align		4
.L_19:
        /*0058*/ 	.byte	0x03, 0x50
        /*005a*/ 	.short	0x0000


	//----- nvinfo : EIATTR_MAXREG_COUNT
	.align		4
        /*005c*/ 	.byte	0x03, 0x1b
        /*005e*/ 	.short	0x00ff


	//----- nvinfo : EIATTR_EXIT_INSTR_OFFSETS
	.align		4
        /*0060*/ 	.byte	0x04, 0x1c
        /*0062*/ 	.short	(.L_21 - .L_20)


	//   ....[0]....
.L_20:
        /*0064*/ 	.word	0x00000320


	//   ....[1]....
        /*0068*/ 	.word	0x00000380


	//----- nvinfo : EIATTR_REQNTID
	.align		4
.L_21:
        /*006c*/ 	.byte	0x04, 0x10
        /*006e*/ 	.short	(.L_23 - .L_22)
.L_22:
        /*0070*/ 	.word	0x00000080
        /*0074*/ 	.word	0x00000001
        /*0078*/ 	.word	0x00000001


	//----- nvinfo : EIATTR_CBANK_PARAM_SIZE
	.align		4
.L_23:
        /*007c*/ 	.byte	0x03, 0x19
        /*007e*/ 	.short	0x0020


	//----- nvinfo : EIATTR_PARAM_CBANK
	.align		4
        /*0080*/ 	.byte	0x04, 0x0a
        /*0082*/ 	.short	(.L_25 - .L_24)
	.align		4
.L_24:
        /*0084*/ 	.word	index@(.nv.constant0.triton_poi_fused_clone_4)
        /*0088*/ 	.short	0x0210
        /*008a*/ 	.short	0x0020


	//----- nvinfo : EIATTR_SW_WAR
	.align		4
.L_25:
        /*008c*/ 	.byte	0x04, 0x36
        /*008e*/ 	.short	(.L_27 - .L_26)
.L_26:
        /*0090*/ 	.word	0x00000008
.L_27:


//--------------------- .nv.callgraph             --------------------------
	.section	.nv.callgraph,"",@"SHT_CUDA_CALLGRAPH"
	.align	4
	.sectionentsize	8
	.align		4
        /*0000*/ 	.word	0x00000000
	.align		4
        /*0004*/ 	.word	0xffffffff
	.align		4
        /*0008*/ 	.word	0x00000000
	.align		4
        /*000c*/ 	.word	0xfffffffe
	.align		4
        /*0010*/ 	.word	0x00000000
	.align		4
        /*0014*/ 	.word	0xfffffffd
	.align		4
        /*0018*/ 	.word	0x00000000
	.align		4
        /*001c*/ 	.word	0xfffffffc


//--------------------- .text.triton_poi_fused_clone_4 --------------------------
	.section	.text.triton_poi_fused_clone_4,"ax",@progbits
	.sectionflags	@"SHF_BARRIERS=1"
	.align	128
        .global         triton_poi_fused_clone_4
        .type           triton_poi_fused_clone_4,@function
        .size           triton_poi_fused_clone_4,(.L_x_1 - triton_poi_fused_clone_4)
        .other          triton_poi_fused_clone_4,@"STO_CUDA_ENTRY STV_DEFAULT"
triton_poi_fused_clone_4:
.text.triton_poi_fused_clone_4:
[----:B------:R-:W0:Y:S02]  /*0000*/  LDC R1, c[0x0][0x28] ;  /* 0x00000a00ff017b82 */ /* 0x000e240000000800 */
[----:B------:R-:W1:Y:S01]  /*0010*/  S2R R0, SR_CTAID.Y ;  /* 0x0000000000007919 */ /* 0x000e620000002600 */
[----:B------:R-:W2:Y:S01]  /*0020*/  LDC.64 R2, c[0x0][0x218] ;  /* 0x00008600ff027b82 */ /* 0x000ea20000000a00 */
[----:B------:R-:W-:Y:S01]  /*0030*/  ULDC.64 UR6, c[0x0][0x208] ;  /* 0x0000820000067ab9 */ /* 0x000fe20000000a00 */
[----:B------:R-:W3:Y:S01]  /*0040*/  S2R R7, SR_TID.X ;  /* 0x0000000000077919 */ /* 0x000ee20000002100 */
[----:B------:R-:W4:Y:S05]  /*0050*/  S2R R8, SR_CTAID.X ;  /* 0x0000000000087919 */ /* 0x000f2a0000002500 */
[----:B------:R-:W5:Y:S01]  /*0060*/  LDC.64 R4, c[0x0][0x210] ;  /* 0x00008400ff047b82 */ /* 0x000f620000000a00 */
[----:B-1----:R-:W-:Y:S01]  /*0070*/  IMAD.SHL.U32 R0, R0, 0x10, RZ ;  /* 0x0000001000007824 */ /* 0x002fe200078e00ff */
[----:B---3--:R-:W-:-:S04]  /*0080*/  SHF.R.U32.HI R10, RZ, 0x4, R7 ;  /* 0x00000004ff0a7819 */ /* 0x008fc80000011607 */
[----:B------:R-:W-:Y:S01]  /*0090*/  LOP3.LUT R6, R0, 0xf, R7, 0xf8, !PT ;  /* 0x0000000f00067812 */ /* 0x000fe200078ef807 */
[----:B----4-:R-:W-:-:S03]  /*00a0*/  IMAD.SHL.U32 R8, R8, 0x8, RZ ;  /* 0x0000000808087824 */ /* 0x010fc600078e00ff */
[----:B------:R-:W-:Y:S02]  /*00b0*/  SHF.R.S32.HI R9, RZ, 0x1f, R6 ;  /* 0x0000001fff097819 */ /* 0x000fe40000011406 */
[----:B------:R-:W-:Y:S02]  /*00c0*/  ISETP.GE.AND P1, PT, R6, 0x10, PT ;  /* 0x000000100600780c */ /* 0x000fe40003f26270 */
[----:B------:R-:W-:Y:S02]  /*00d0*/  LEA.HI R11, R9, R6, RZ, 0x2 ;  /* 0x00000006090b7211 */ /* 0x000fe400078f10ff */
[----:B------:R-:W-:Y:S02]  /*00e0*/  SGXT.U32 R9, R10, 0x3 ;  /* 0x000000030a09781a */ /* 0x000fe40000000000 */
[----:B------:R-:W-:Y:S02]  /*00f0*/  LOP3.LUT R13, R11, 0xfffffffc, RZ, 0xc0, !PT ;  /* 0xfffffffc0b0d7812 */ /* 0x000fe400078ec0ff */
[----:B------:R-:W-:-:S02]  /*0100*/  LOP3.LUT R10, R8, R9, RZ, 0xfc, !PT ;  /* 0x00000009080a7212 */ /* 0x000fc400078efcff */
[----:B------:R-:W-:Y:S01]  /*0110*/  SHF.R.S32.HI R11, RZ, 0x2, R11 ;  /* 0x00000002ff0b7819 */ /* 0x000fe2000001140b */
[----:B------:R-:W-:Y:S01]  /*0120*/  IMAD.IADD R13, R6, 0x1, -R13 ;  /* 0x00000001060d7824 */ /* 0x000fe200078e0a0d */
[----:B------:R-:W-:-:S03]  /*0130*/  ISETP.GE.AND P0, PT, R10, 0x5, PT ;  /* 0x000000050a00780c */ /* 0x000fc60003f06270 */
[----:B------:R-:W-:Y:S01]  /*0140*/  IMAD R10, R10, 0x4, R13 ;  /* 0x000000040a0a7824 */ /* 0x000fe200078e020d */
[----:B------:R-:W-:Y:S01]  /*0150*/  ISETP.LT.AND P0, PT, R6, 0x10, !P0 ;  /* 0x000000100600780c */ /* 0x000fe20004701270 */
[----:B--2---:R-:W-:-:S04]  /*0160*/  IMAD.WIDE R2, R13, 0x4, R2 ;  /* 0x000000040d027825 */ /* 0x004fc800078e0202 */
[----:B------:R-:W-:Y:S02]  /*0170*/  IMAD R11, R11, 0x14, R10 ;  /* 0x000000140b0b7824 */ /* 0x000fe400078e020a */
[----:B------:R-:W-:Y:S02]  /*0180*/  IMAD.MOV.U32 R13, RZ, RZ, RZ ;  /* 0x000000ffff0d7224 */ /* 0x000fe400078e00ff */
[----:B------:R-:W-:Y:S02]  /*0190*/  IMAD.MOV.U32 R6, RZ, RZ, RZ ;  /* 0x000000ffff067224 */ /* 0x000fe400078e00ff */
[----:B-----5:R-:W-:Y:S02]  /*01a0*/  IMAD.WIDE R4, R11, 0x4, R4 ;  /* 0x000000040b047825 */ /* 0x020fe400078e0204 */
[----:B------:R1:W2:Y:S04]  /*01b0*/  @!P1 LDG.E.EL R13, desc[UR6][R2.64] ;  /* 0x00000006020d9981 */ /* 0x0002a8000c2e1900 */
[----:B------:R3:W2:Y:S01]  /*01c0*/  @P0 LDG.E.EL R6, desc[UR6][R4.64] ;  /* 0x0000000604060981 */ /* 0x0006a2000c2e1900 */
[----:B------:R-:W4:Y:S01]  /*01d0*/  S2UR UR5, SR_CgaCtaId ;  /* 0x00000000000579c3 */ /* 0x000f220000008800 */
[----:B------:R-:W-:Y:S01]  /*01e0*/  IMAD.SHL.U32 R10, R7, 0x8, RZ ;  /* 0x00000008070a7824 */ /* 0x000fe200078e00ff */
[----:B------:R-:W-:Y:S01]  /*01f0*/  UMOV UR4, 0x400 ;  /* 0x0000040000047882 */ /* 0x000fe20000000000 */
[----:B------:R-:W-:-:S02]  /*0200*/  SHF.R.U32.HI R11, RZ, 0x3, R7 ;  /* 0x00000003ff0b7819 */ /* 0x000fc40000011607 */
[----:B-1----:R-:W-:Y:S02]  /*0210*/  LOP3.LUT R2, R7, 0x7f, RZ, 0xc0, !PT ;  /* 0x0000007f07027812 */ /* 0x002fe400078ec0ff */
[----:B------:R-:W-:Y:S02]  /*0220*/  LOP3.LUT R12, R9, 0x78, R10, 0xf8, !PT ;  /* 0x00000078090c7812 */ /* 0x000fe400078ef80a */
[----:B------:R-:W-:Y:S02]  /*0230*/  SHF.R.U32.HI R10, RZ, 0x3, R10 ;  /* 0x00000003ff0a7819 */ /* 0x000fe4000001160a */
[----:B------:R-:W-:Y:S02]  /*0240*/  SGXT.U32 R9, R11, 0x4 ;  /* 0x000000040b09781a */ /* 0x000fe40000000000 */
[----:B------:R-:W-:Y:S02]  /*0250*/  SGXT.U32 R3, R10, 0x4 ;  /* 0x000000040a03781a */ /* 0x000fe40000000000 */
[----:B------:R-:W-:Y:S01]  /*0260*/  LOP3.LUT R11, R8, 0x7, R7, 0xf8, !PT ;  /* 0x00000007080b7812 */ /* 0x000fe200078ef807 */
[----:B------:R-:W-:Y:S01]  /*0270*/  IMAD.IADD R2, R9, 0x1, R2 ;  /* 0x0000000109027824 */ /* 0x000fe200078e0202 */
[----:B------:R-:W-:Y:S01]  /*0280*/  LOP3.LUT R0, R0, R9, RZ, 0xfc, !PT ;  /* 0x0000000900007212 */ /* 0x000fe200078efcff */
[----:B------:R-:W-:Y:S01]  /*0290*/  IMAD.IADD R3, R12, 0x1, R3 ;  /* 0x000000010c037824 */ /* 0x000fe200078e0203 */
[----:B------:R-:W-:-:S04]  /*02a0*/  ISETP.GE.AND P0, PT, R11, 0x5, PT ;  /* 0x000000050b00780c */ /* 0x000fc80003f06270 */
[----:B------:R-:W-:Y:S01]  /*02b0*/  ISETP.LT.AND P0, PT, R0, 0x10, !P0 ;  /* 0x000000100000780c */ /* 0x000fe20004701270 */
[----:B----4-:R-:W-:-:S06]  /*02c0*/  UPRMT UR4, UR5, 0x654, UR4 ;  /* 0x0000065405047896 */ /* 0x010fcc0008000004 */
[----:B------:R-:W-:Y:S02]  /*02d0*/  LEA R3, R3, UR4, 0x2 ;  /* 0x0000000403037c11 */ /* 0x000fe4000f8e10ff */
[----:B---3--:R-:W-:Y:S01]  /*02e0*/  LEA R4, R2, UR4, 0x2 ;  /* 0x0000000402047c11 */ /* 0x008fe2000f8e10ff */
[----:B--2---:R-:W-:-:S05]  /*02f0*/  FADD R6, R13, R6 ;  /* 0x000000060d067221 */ /* 0x004fca0000000000 */
[----:B------:R1:W-:Y:S01]  /*0300*/  STS [R3], R6 ;  /* 0x0000000603007388 */ /* 0x0003e20000000800 */
[----:B------:R-:W-:Y:S06]  /*0310*/  BAR.SYNC.DEFER_BLOCKING 0x0 ;  /* 0x0000000000007b1d */ /* 0x000fec0000010000 */
[----:B-1----:R-:W-:Y:S05]  /*0320*/  @!P0 EXIT ;  /* 0x000000000000894d */ /* 0x002fea0003800000 */
[----:B------:R-:W0:Y:S01]  /*0330*/  LDS R5, [R4] ;  /* 0x0000000004057984 */ /* 0x000e220000000800 */
[----:B------:R-:W1:Y:S01]  /*0340*/  LDC.64 R2, c[0x0][0x220] ;  /* 0x00008800ff027b82 */ /* 0x000e620000000a00 */
[----:B------:R-:W-:-:S04]  /*0350*/  IMAD R11, R0, 0x5, R11 ;  /* 0x00000005000b7824 */ /* 0x000fc800078e020b */
[----:B-1----:R-:W-:-:S05]  /*0360*/  IMAD.WIDE R2, R11, 0x4, R2 ;  /* 0x000000040b027825 */ /* 0x002fca00078e0202 */
[----:B0-----:R-:W-:Y:S01]  /*0370*/  STG.E desc[UR6][R2.64], R5 ;  /* 0x0000000502007986 */ /* 0x001fe2000c101906 */
[----:B------:R-:W-:Y:S05]  /*0380*/  EXIT ;  /* 0x000000000000794d */ /* 0x000fea0003800000 */
.L_x_0:
[----:B------:R-:W-:-:S00]  /*0390*/  BRA `(.L_x_0) ;  /* 0xfffffffc00fc7947 */ /* 0x000fc0000383ffff */
[----:B------:R-:W-:-:S00]  /*03a0*/  NOP ;  /* 0x0000000000007918 */ /* 0x000fc00000000000 */
        /* <DEDUP_REMOVED lines=13> */
.L_x_1:


//--------------------- .nv.shared.triton_poi_fused_clone_4 --------------------------
	.section	.nv.shared.triton_poi_fused_clone_4,"aw",@nobits
	.sectionflags	@""
	.align	16
	.zero		1024


//--------------------- .nv.constant0.triton_poi_fused_clone_4 --------------------------
	.section	.nv.constant0.triton_poi_fused_clone_4,"a",@progbits
	.sectionflags	@""
	.align	4
.nv.constant0.triton_poi_fused_clone_4:
	.zero		560
